//
// Generated by NVIDIA NVVM Compiler
//
// Compiler Build ID: CL-36424714
// Cuda compilation tools, release 13.0, V13.0.88
// Based on NVVM 20.0.0
//

.version 9.0
.target sm_100
.address_size 64

	// .globl	matrixMulMatrix

.visible .entry matrixMulMatrix(
	.param .u64 .ptr .align 1 matrixMulMatrix_param_0,
	.param .u64 .ptr .align 1 matrixMulMatrix_param_1,
	.param .u64 .ptr .align 1 matrixMulMatrix_param_2,
	.param .u32 matrixMulMatrix_param_3,
	.param .u32 matrixMulMatrix_param_4,
	.param .u32 matrixMulMatrix_param_5,
	.param .u32 matrixMulMatrix_param_6,
	.param .u32 matrixMulMatrix_param_7,
	.param .u32 matrixMulMatrix_param_8
)
{
	.reg .pred 	%p<13>;
	.reg .b32 	%r<44>;
	.reg .b32 	%f<68>;
	.reg .b64 	%rd<53>;

	ld.param.u64 	%rd7, [matrixMulMatrix_param_0];
	ld.param.u64 	%rd8, [matrixMulMatrix_param_1];
	ld.param.u64 	%rd6, [matrixMulMatrix_param_2];
	ld.param.u32 	%r18, [matrixMulMatrix_param_4];
	ld.param.u32 	%r19, [matrixMulMatrix_param_6];
	ld.param.u32 	%r21, [matrixMulMatrix_param_7];
	ld.param.u32 	%r20, [matrixMulMatrix_param_8];
	cvta.to.global.u64 	%rd1, %rd8;
	cvta.to.global.u64 	%rd2, %rd7;
	mov.u32 	%r23, %tid.x;
	mov.u32 	%r24, %ntid.x;
	mov.u32 	%r25, %ctaid.x;
	mad.lo.s32 	%r1, %r24, %r25, %r23;
	mov.u32 	%r26, %tid.y;
	mov.u32 	%r27, %ntid.y;
	mov.u32 	%r28, %ctaid.y;
	mad.lo.s32 	%r29, %r27, %r28, %r26;
	setp.ge.s32 	%p1, %r1, %r20;
	setp.ge.s32 	%p2, %r29, %r21;
	or.pred  	%p3, %p1, %p2;
	@%p3 bra 	$L__BB0_14;
	setp.lt.s32 	%p4, %r18, 1;
	mov.f32 	%f67, 0f00000000;
	@%p4 bra 	$L__BB0_13;
	mul.lo.s32 	%r3, %r18, %r29;
	and.b32  	%r4, %r18, 7;
	setp.lt.u32 	%p5, %r18, 8;
	mov.f32 	%f67, 0f00000000;
	mov.b32 	%r42, 0;
	@%p5 bra 	$L__BB0_5;
	and.b32  	%r42, %r18, 2147483640;
	neg.s32 	%r40, %r42;
	shl.b32 	%r7, %r19, 3;
	mul.wide.u32 	%rd9, %r3, 4;
	add.s64 	%rd10, %rd9, %rd2;
	add.s64 	%rd52, %rd10, 16;
	mov.f32 	%f67, 0f00000000;
	mul.wide.s32 	%rd13, %r19, 4;
	mov.u32 	%r39, %r1;
$L__BB0_4:
	.pragma "nounroll";
	ld.global.f32 	%f17, [%rd52+-16];
	mul.wide.s32 	%rd11, %r39, 4;
	add.s64 	%rd12, %rd1, %rd11;
	ld.global.f32 	%f18, [%rd12];
	fma.rn.f32 	%f19, %f17, %f18, %f67;
	ld.global.f32 	%f20, [%rd52+-12];
	add.s64 	%rd14, %rd12, %rd13;
	ld.global.f32 	%f21, [%rd14];
	fma.rn.f32 	%f22, %f20, %f21, %f19;
	ld.global.f32 	%f23, [%rd52+-8];
	add.s64 	%rd15, %rd14, %rd13;
	ld.global.f32 	%f24, [%rd15];
	fma.rn.f32 	%f25, %f23, %f24, %f22;
	ld.global.f32 	%f26, [%rd52+-4];
	add.s64 	%rd16, %rd15, %rd13;
	ld.global.f32 	%f27, [%rd16];
	fma.rn.f32 	%f28, %f26, %f27, %f25;
	ld.global.f32 	%f29, [%rd52];
	add.s64 	%rd17, %rd16, %rd13;
	ld.global.f32 	%f30, [%rd17];
	fma.rn.f32 	%f31, %f29, %f30, %f28;
	ld.global.f32 	%f32, [%rd52+4];
	add.s64 	%rd18, %rd17, %rd13;
	ld.global.f32 	%f33, [%rd18];
	fma.rn.f32 	%f34, %f32, %f33, %f31;
	ld.global.f32 	%f35, [%rd52+8];
	add.s64 	%rd19, %rd18, %rd13;
	ld.global.f32 	%f36, [%rd19];
	fma.rn.f32 	%f37, %f35, %f36, %f34;
	ld.global.f32 	%f38, [%rd52+12];
	add.s64 	%rd20, %rd19, %rd13;
	ld.global.f32 	%f39, [%rd20];
	fma.rn.f32 	%f67, %f38, %f39, %f37;
	add.s32 	%r40, %r40, 8;
	add.s32 	%r39, %r39, %r7;
	add.s64 	%rd52, %rd52, 32;
	setp.ne.s32 	%p6, %r40, 0;
	@%p6 bra 	$L__BB0_4;
$L__BB0_5:
	setp.eq.s32 	%p7, %r4, 0;
	@%p7 bra 	$L__BB0_13;
	and.b32  	%r13, %r18, 3;
	setp.lt.u32 	%p8, %r4, 4;
	@%p8 bra 	$L__BB0_8;
	add.s32 	%r31, %r42, %r3;
	mul.wide.u32 	%rd21, %r31, 4;
	add.s64 	%rd22, %rd2, %rd21;
	ld.global.f32 	%f41, [%rd22];
	mad.lo.s32 	%r32, %r42, %r19, %r1;
	mul.wide.s32 	%rd23, %r32, 4;
	add.s64 	%rd24, %rd1, %rd23;
	ld.global.f32 	%f42, [%rd24];
	fma.rn.f32 	%f43, %f41, %f42, %f67;
	cvt.u64.u32 	%rd25, %r3;
	cvt.u64.u32 	%rd26, %r42;
	add.s64 	%rd27, %rd26, %rd25;
	shl.b64 	%rd28, %rd27, 2;
	add.s64 	%rd29, %rd2, %rd28;
	ld.global.f32 	%f44, [%rd29+4];
	mul.wide.s32 	%rd30, %r19, 4;
	add.s64 	%rd31, %rd24, %rd30;
	ld.global.f32 	%f45, [%rd31];
	fma.rn.f32 	%f46, %f44, %f45, %f43;
	ld.global.f32 	%f47, [%rd29+8];
	add.s64 	%rd32, %rd31, %rd30;
	ld.global.f32 	%f48, [%rd32];
	fma.rn.f32 	%f49, %f47, %f48, %f46;
	ld.global.f32 	%f50, [%rd29+12];
	add.s64 	%rd33, %rd32, %rd30;
	ld.global.f32 	%f51, [%rd33];
	fma.rn.f32 	%f67, %f50, %f51, %f49;
	add.s32 	%r42, %r42, 4;
$L__BB0_8:
	setp.eq.s32 	%p9, %r13, 0;
	@%p9 bra 	$L__BB0_13;
	setp.eq.s32 	%p10, %r13, 1;
	@%p10 bra 	$L__BB0_11;
	add.s32 	%r33, %r42, %r3;
	mul.wide.u32 	%rd34, %r33, 4;
	add.s64 	%rd35, %rd2, %rd34;
	ld.global.f32 	%f53, [%rd35];
	mad.lo.s32 	%r34, %r42, %r19, %r1;
	mul.wide.s32 	%rd36, %r34, 4;
	add.s64 	%rd37, %rd1, %rd36;
	ld.global.f32 	%f54, [%rd37];
	fma.rn.f32 	%f55, %f53, %f54, %f67;
	cvt.u64.u32 	%rd38, %r3;
	cvt.u64.u32 	%rd39, %r42;
	add.s64 	%rd40, %rd39, %rd38;
	shl.b64 	%rd41, %rd40, 2;
	add.s64 	%rd42, %rd2, %rd41;
	ld.global.f32 	%f56, [%rd42+4];
	mul.wide.s32 	%rd43, %r19, 4;
	add.s64 	%rd44, %rd37, %rd43;
	ld.global.f32 	%f57, [%rd44];
	fma.rn.f32 	%f67, %f56, %f57, %f55;
	add.s32 	%r42, %r42, 2;
$L__BB0_11:
	and.b32  	%r35, %r18, 1;
	setp.eq.b32 	%p11, %r35, 1;
	not.pred 	%p12, %p11;
	@%p12 bra 	$L__BB0_13;
	add.s32 	%r36, %r42, %r3;
	mul.wide.u32 	%rd45, %r36, 4;
	add.s64 	%rd46, %rd2, %rd45;
	ld.global.f32 	%f58, [%rd46];
	mad.lo.s32 	%r37, %r42, %r19, %r1;
	mul.wide.s32 	%rd47, %r37, 4;
	add.s64 	%rd48, %rd1, %rd47;
	ld.global.f32 	%f59, [%rd48];
	fma.rn.f32 	%f67, %f58, %f59, %f67;
$L__BB0_13:
	mad.lo.s32 	%r38, %r20, %r29, %r1;
	cvta.to.global.u64 	%rd49, %rd6;
	mul.wide.s32 	%rd50, %r38, 4;
	add.s64 	%rd51, %rd49, %rd50;
	st.global.f32 	[%rd51], %f67;
$L__BB0_14:
	ret;

}
	// .globl	matrixTranspose
.visible .entry matrixTranspose(
	.param .u64 .ptr .align 1 matrixTranspose_param_0,
	.param .u64 .ptr .align 1 matrixTranspose_param_1,
	.param .u32 matrixTranspose_param_2,
	.param .u32 matrixTranspose_param_3
)
{
	.reg .pred 	%p<4>;
	.reg .b32 	%r<13>;
	.reg .b32 	%f<2>;
	.reg .b64 	%rd<9>;

	ld.param.u64 	%rd1, [matrixTranspose_param_0];
	ld.param.u64 	%rd2, [matrixTranspose_param_1];
	ld.param.u32 	%r3, [matrixTranspose_param_2];
	ld.param.u32 	%r4, [matrixTranspose_param_3];
	mov.u32 	%r5, %ctaid.x;
	mov.u32 	%r6, %ctaid.y;
	mov.u32 	%r7, %tid.x;
	mov.u32 	%r8, %tid.y;
	mov.u32 	%r9, %ntid.y;
	mad.lo.s32 	%r1, %r6, %r9, %r8;
	mov.u32 	%r10, %ntid.x;
	mad.lo.s32 	%r2, %r5, %r10, %r7;
	setp.ge.s32 	%p1, %r1, %r4;
	setp.ge.s32 	%p2, %r2, %r3;
	or.pred  	%p3, %p2, %p1;
	@%p3 bra 	$L__BB1_2;
	cvta.to.global.u64 	%rd3, %rd1;
	cvta.to.global.u64 	%rd4, %rd2;
	mad.lo.s32 	%r11, %r3, %r1, %r2;
	mad.lo.s32 	%r12, %r4, %r2, %r1;
	mul.wide.s32 	%rd5, %r12, 4;
	add.s64 	%rd6, %rd3, %rd5;
	ld.global.f32 	%f1, [%rd6];
	mul.wide.s32 	%rd7, %r11, 4;
	add.s64 	%rd8, %rd4, %rd7;
	st.global.f32 	[%rd8], %f1;
$L__BB1_2:
	ret;

}


// ===== COMPILED SASS (sm_100) =====

	.target	sm_100

	.elftype	@"ET_EXEC"


//--------------------- .note.nv.tkinfo           --------------------------
	.section	.note.nv.tkinfo,"",@"SHT_NOTE"
	.sectionflags	@"SHF_NOTE_NV_TKINFO"
	.tkinfo
        /*0018*/ 	.word	0x00000002
        /*0030*/ 	.string	""
        /*0030*/ 	.string	"ptxas"
        /*0030*/ 	.string	"Cuda compilation tools, release 13.0, V13.0.88"
        /*0030*/ 	.string	"Build cuda_13.0.r13.0/compiler.36424714_0"
        /*0030*/ 	.string	"-arch sm_100 -m 64 "



//--------------------- .note.nv.cuinfo           --------------------------
	.section	.note.nv.cuinfo,"",@"SHT_NOTE"
	.sectionflags	@"SHF_NOTE_NV_CUINFO"
        /*0018*/ 	.short	0x0002
        /*001a*/ 	.short	0x0064
        /*001c*/ 	.short	0x0082
	.zero		2


//--------------------- .nv.info                  --------------------------
	.section	.nv.info,"",@"SHT_CUDA_INFO"
	.align	4


	//----- nvinfo : EIATTR_REGCOUNT
	.align		4
        /*0000*/ 	.byte	0x04, 0x2f
        /*0002*/ 	.short	(.L_1 - .L_0)
	.align		4
.L_0:
        /*0004*/ 	.word	index@(matrixMulMatrix)
        /*0008*/ 	.word	0x00000020


	//----- nvinfo : EIATTR_FRAME_SIZE
	.align		4
.L_1:
        /*000c*/ 	.byte	0x04, 0x11
        /*000e*/ 	.short	(.L_3 - .L_2)
	.align		4
.L_2:
        /*0010*/ 	.word	index@(matrixMulMatrix)
        /*0014*/ 	.word	0x00000000


	//----- nvinfo : EIATTR_REGCOUNT
	.align		4
.L_3:
        /*0018*/ 	.byte	0x04, 0x2f
        /*001a*/ 	.short	(.L_5 - .L_4)
	.align		4
.L_4:
        /*001c*/ 	.word	index@(matrixTranspose)
        /*0020*/ 	.word	0x0000000a


	//----- nvinfo : EIATTR_FRAME_SIZE
	.align		4
.L_5:
        /*0024*/ 	.byte	0x04, 0x11
        /*0026*/ 	.short	(.L_7 - .L_6)
	.align		4
.L_6:
        /*0028*/ 	.word	index@(matrixTranspose)
        /*002c*/ 	.word	0x00000000


	//----- nvinfo : EIATTR_MIN_STACK_SIZE
	.align		4
.L_7:
        /*0030*/ 	.byte	0x04, 0x12
        /*0032*/ 	.short	(.L_9 - .L_8)
	.align		4
.L_8:
        /*0034*/ 	.word	index@(matrixTranspose)
        /*0038*/ 	.word	0x00000000


	//----- nvinfo : EIATTR_MIN_STACK_SIZE
	.align		4
.L_9:
        /*003c*/ 	.byte	0x04, 0x12
        /*003e*/ 	.short	(.L_11 - .L_10)
	.align		4
.L_10:
        /*0040*/ 	.word	index@(matrixMulMatrix)
        /*0044*/ 	.word	0x00000000
.L_11:


//--------------------- .nv.compat                --------------------------
	.section	.nv.compat,"",@"SHT_CUDA_COMPAT_INFO"
	.align	4
        /*0000*/ 	.byte	0x02, 0x09, 0x00, 0x00, 0x02, 0x02, 0x01, 0x00, 0x02, 0x05, 0x05, 0x00, 0x03, 0x07, 0x01, 0x01
        /*0010*/ 	.byte	0x02, 0x03, 0x00, 0x00, 0x02, 0x06, 0x01, 0x00, 0x04, 0x0b, 0x08, 0x00, 0x09, 0x00, 0x00, 0x00
        /*0020*/ 	.byte	0x00, 0x00, 0x00, 0x00


//--------------------- .nv.info.matrixTranspose  --------------------------
	.section	.nv.info.matrixTranspose,"",@"SHT_CUDA_INFO"
	.sectionflags	@""
	.align	4


	//----- nvinfo : EIATTR_CUDA_API_VERSION
	.align		4
        /*0000*/ 	.byte	0x04, 0x37
        /*0002*/ 	.short	(.L_13 - .L_12)
.L_12:
        /*0004*/ 	.word	0x00000082


	//----- nvinfo : EIATTR_KPARAM_INFO
	.align		4
.L_13:
        /*0008*/ 	.byte	0x04, 0x17
        /*000a*/ 	.short	(.L_15 - .L_14)
.L_14:
        /*000c*/ 	.word	0x00000000
        /*0010*/ 	.short	0x0003
        /*0012*/ 	.short	0x0014
        /*0014*/ 	.byte	0x00, 0xf0, 0x11, 0x00


	//----- nvinfo : EIATTR_KPARAM_INFO
	.align		4
.L_15:
        /*0018*/ 	.byte	0x04, 0x17
        /*001a*/ 	.short	(.L_17 - .L_16)
.L_16:
        /*001c*/ 	.word	0x00000000
        /*0020*/ 	.short	0x0002
        /*0022*/ 	.short	0x0010
        /*0024*/ 	.byte	0x00, 0xf0, 0x11, 0x00


	//----- nvinfo : EIATTR_KPARAM_INFO
	.align		4
.L_17:
        /*0028*/ 	.byte	0x04, 0x17
        /*002a*/ 	.short	(.L_19 - .L_18)
.L_18:
        /*002c*/ 	.word	0x00000000
        /*0030*/ 	.short	0x0001
        /*0032*/ 	.short	0x0008
        /*0034*/ 	.byte	0x00, 0xf5, 0x21, 0x00


	//----- nvinfo : EIATTR_KPARAM_INFO
	.align		4
.L_19:
        /*0038*/ 	.byte	0x04, 0x17
        /*003a*/ 	.short	(.L_21 - .L_20)
.L_20:
        /*003c*/ 	.word	0x00000000
        /*0040*/ 	.short	0x0000
        /*0042*/ 	.short	0x0000
        /*0044*/ 	.byte	0x00, 0xf5, 0x21, 0x00


	//----- nvinfo : EIATTR_SPARSE_MMA_MASK
	.align		4
.L_21:
        /*0048*/ 	.byte	0x03, 0x50
        /*004a*/ 	.short	0x0000


	//----- nvinfo : EIATTR_MAXREG_COUNT
	.align		4
        /*004c*/ 	.byte	0x03, 0x1b
        /*004e*/ 	.short	0x00ff


	//----- nvinfo : EIATTR_MERCURY_ISA_VERSION
	.align		4
        /*0050*/ 	.byte	0x03, 0x5f
        /*0052*/ 	.short	0x0101


	//----- nvinfo : EIATTR_VRC_CTA_INIT_COUNT
	.align		4
        /*0054*/ 	.byte	0x02, 0x4a
	.zero		1
	.zero		1


	//----- nvinfo : EIATTR_EXIT_INSTR_OFFSETS
	.align		4
        /*0058*/ 	.byte	0x04, 0x1c
        /*005a*/ 	.short	(.L_23 - .L_22)


	//   ....[0]....
.L_22:
        /*005c*/ 	.word	0x000000c0


	//   ....[1]....
        /*0060*/ 	.word	0x00000160


	//----- nvinfo : EIATTR_CBANK_PARAM_SIZE
	.align		4
.L_23:
        /*0064*/ 	.byte	0x03, 0x19
        /*0066*/ 	.short	0x0018


	//----- nvinfo : EIATTR_PARAM_CBANK
	.align		4
        /*0068*/ 	.byte	0x04, 0x0a
        /*006a*/ 	.short	(.L_25 - .L_24)
	.align		4
.L_24:
        /*006c*/ 	.word	index@(.nv.constant0.matrixTranspose)
        /*0070*/ 	.short	0x0380
        /*0072*/ 	.short	0x0018


	//----- nvinfo : EIATTR_SW_WAR
	.align		4
.L_25:
        /*0074*/ 	.byte	0x04, 0x36
        /*0076*/ 	.short	(.L_27 - .L_26)
.L_26:
        /*0078*/ 	.word	0x00000008
.L_27:


//--------------------- .nv.info.matrixMulMatrix  --------------------------
	.section	.nv.info.matrixMulMatrix,"",@"SHT_CUDA_INFO"
	.sectionflags	@""
	.align	4


	//----- nvinfo : EIATTR_CUDA_API_VERSION
	.align		4
        /*0000*/ 	.byte	0x04, 0x37
        /*0002*/ 	.short	(.L_29 - .L_28)
.L_28:
        /*0004*/ 	.word	0x00000082


	//----- nvinfo : EIATTR_KPARAM_INFO
	.align		4
.L_29:
        /*0008*/ 	.byte	0x04, 0x17
        /*000a*/ 	.short	(.L_31 - .L_30)
.L_30:
        /*000c*/ 	.word	0x00000000
        /*0010*/ 	.short	0x0008
        /*0012*/ 	.short	0x002c
        /*0014*/ 	.byte	0x00, 0xf0, 0x11, 0x00


	//----- nvinfo : EIATTR_KPARAM_INFO
	.align		4
.L_31:
        /*0018*/ 	.byte	0x04, 0x17
        /*001a*/ 	.short	(.L_33 - .L_32)
.L_32:
        /*001c*/ 	.word	0x00000000
        /*0020*/ 	.short	0x0007
        /*0022*/ 	.short	0x0028
        /*0024*/ 	.byte	0x00, 0xf0, 0x11, 0x00


	//----- nvinfo : EIATTR_KPARAM_INFO
	.align		4
.L_33:
        /*0028*/ 	.byte	0x04, 0x17
        /*002a*/ 	.short	(.L_35 - .L_34)
.L_34:
        /*002c*/ 	.word	0x00000000
        /*0030*/ 	.short	0x0006
        /*0032*/ 	.short	0x0024
        /*0034*/ 	.byte	0x00, 0xf0, 0x11, 0x00


	//----- nvinfo : EIATTR_KPARAM_INFO
	.align		4
.L_35:
        /*0038*/ 	.byte	0x04, 0x17
        /*003a*/ 	.short	(.L_37 - .L_36)
.L_36:
        /*003c*/ 	.word	0x00000000
        /*0040*/ 	.short	0x0005
        /*0042*/ 	.short	0x0020
        /*0044*/ 	.byte	0x00, 0xf0, 0x11, 0x00


	//----- nvinfo : EIATTR_KPARAM_INFO
	.align		4
.L_37:
        /*0048*/ 	.byte	0x04, 0x17
        /*004a*/ 	.short	(.L_39 - .L_38)
.L_38:
        /*004c*/ 	.word	0x00000000
        /*0050*/ 	.short	0x0004
        /*0052*/ 	.short	0x001c
        /*0054*/ 	.byte	0x00, 0xf0, 0x11, 0x00


	//----- nvinfo : EIATTR_KPARAM_INFO
	.align		4
.L_39:
        /*0058*/ 	.byte	0x04, 0x17
        /*005a*/ 	.short	(.L_41 - .L_40)
.L_40:
        /*005c*/ 	.word	0x00000000
        /*0060*/ 	.short	0x0003
        /*0062*/ 	.short	0x0018
        /*0064*/ 	.byte	0x00, 0xf0, 0x11, 0x00


	//----- nvinfo : EIATTR_KPARAM_INFO
	.align		4
.L_41:
        /*0068*/ 	.byte	0x04, 0x17
        /*006a*/ 	.short	(.L_43 - .L_42)
.L_42:
        /*006c*/ 	.word	0x00000000
        /*0070*/ 	.short	0x0002
        /*0072*/ 	.short	0x0010
        /*0074*/ 	.byte	0x00, 0xf5, 0x21, 0x00


	//----- nvinfo : EIATTR_KPARAM_INFO
	.align		4
.L_43:
        /*0078*/ 	.byte	0x04, 0x17
        /*007a*/ 	.short	(.L_45 - .L_44)
.L_44:
        /*007c*/ 	.word	0x00000000
        /*0080*/ 	.short	0x0001
        /*0082*/ 	.short	0x0008
        /*0084*/ 	.byte	0x00, 0xf5, 0x21, 0x00


	//----- nvinfo : EIATTR_KPARAM_INFO
	.align		4
.L_45:
        /*0088*/ 	.byte	0x04, 0x17
        /*008a*/ 	.short	(.L_47 - .L_46)
.L_46:
        /*008c*/ 	.word	0x00000000
        /*0090*/ 	.short	0x0000
        /*0092*/ 	.short	0x0000
        /*0094*/ 	.byte	0x00, 0xf5, 0x21, 0x00


	//----- nvinfo : EIATTR_SPARSE_MMA_MASK
	.align		4
.L_47:
        /*0098*/ 	.byte	0x03, 0x50
        /*009a*/ 	.short	0x0000


	//----- nvinfo : EIATTR_MAXREG_COUNT
	.align		4
        /*009c*/ 	.byte	0x03, 0x1b
        /*009e*/ 	.short	0x00ff


	//----- nvinfo : EIATTR_MERCURY_ISA_VERSION
	.align		4
        /*00a0*/ 	.byte	0x03, 0x5f
        /*00a2*/ 	.short	0x0101


	//----- nvinfo : EIATTR_VRC_CTA_INIT_COUNT
	.align		4
        /*00a4*/ 	.byte	0x02, 0x4a
	.zero		1
	.zero		1


	//----- nvinfo : EIATTR_EXIT_INSTR_OFFSETS
	.align		4
        /*00a8*/ 	.byte	0x04, 0x1c
        /*00aa*/ 	.short	(.L_49 - .L_48)


	//   ....[0]....
.L_48:
        /*00ac*/ 	.word	0x000000c0


	//   ....[1]....
        /*00b0*/ 	.word	0x00000920


	//----- nvinfo : EIATTR_CBANK_PARAM_SIZE
	.align		4
.L_49:
        /*00b4*/ 	.byte	0x03, 0x19
        /*00b6*/ 	.short	0x0030


	//----- nvinfo : EIATTR_PARAM_CBANK
	.align		4
        /*00b8*/ 	.byte	0x04, 0x0a
        /*00ba*/ 	.short	(.L_51 - .L_50)
	.align		4
.L_50:
        /*00bc*/ 	.word	index@(.nv.constant0.matrixMulMatrix)
        /*00c0*/ 	.short	0x0380
        /*00c2*/ 	.short	0x0030


	//----- nvinfo : EIATTR_SW_WAR
	.align		4
.L_51:
        /*00c4*/ 	.byte	0x04, 0x36
        /*00c6*/ 	.short	(.L_53 - .L_52)
.L_52:
        /*00c8*/ 	.word	0x00000008
.L_53:


//--------------------- .nv.callgraph             --------------------------
	.section	.nv.callgraph,"",@"SHT_CUDA_CALLGRAPH"
	.align	4
	.sectionentsize	8
	.align		4
        /*0000*/ 	.word	0x00000000
	.align		4
        /*0004*/ 	.word	0xffffffff
	.align		4
        /*0008*/ 	.word	0x00000000
	.align		4
        /*000c*/ 	.word	0xfffffffe
	.align		4
        /*0010*/ 	.word	0x00000000
	.align		4
        /*0014*/ 	.word	0xfffffffd
	.align		4
        /*0018*/ 	.word	0x00000000
	.align		4
        /*001c*/ 	.word	0xfffffffc


//--------------------- .text.matrixTranspose     --------------------------
	.section	.text.matrixTranspose,"ax",@progbits
	.align	128
        .global         matrixTranspose
        .type           matrixTranspose,@function
        .size           matrixTranspose,(.L_x_6 - matrixTranspose)
        .other          matrixTranspose,@"STO_CUDA_ENTRY STV_DEFAULT"
matrixTranspose:
.text.matrixTranspose:
[----:B------:R-:W-:Y:S01]  /*0000*/  LDC R1, c[0x0][0x37c] ;  /* 0x0000df00ff017b82 */ /* 0x000fe20000000800 */
[----:B------:R-:W0:Y:S07]  /*0010*/  S2R R0, SR_TID.Y ;  /* 0x0000000000007919 */ /* 0x000e2e0000002200 */
[----:B------:R-:W0:Y:S01]  /*0020*/  S2UR UR5, SR_CTAID.Y ;  /* 0x00000000000579c3 */ /* 0x000e220000002600 */
[----:B------:R-:W1:Y:S01]  /*0030*/  LDCU.64 UR6, c[0x0][0x390] ;  /* 0x00007200ff0677ac */ /* 0x000e620008000a00 */
[----:B------:R-:W2:Y:S06]  /*0040*/  S2R R7, SR_TID.X ;  /* 0x0000000000077919 */ /* 0x000eac0000002100 */
[----:B------:R-:W0:Y:S08]  /*0050*/  LDC R3, c[0x0][0x364] ;  /* 0x0000d900ff037b82 */ /* 0x000e300000000800 */
[----:B------:R-:W2:Y:S08]  /*0060*/  S2UR UR4, SR_CTAID.X ;  /* 0x00000000000479c3 */ /* 0x000eb00000002500 */
[----:B------:R-:W2:Y:S01]  /*0070*/  LDC R2, c[0x0][0x360] ;  /* 0x0000d800ff027b82 */ /* 0x000ea20000000800 */
[----:B0-----:R-:W-:-:S05]  /*0080*/  IMAD R0, R3, UR5, R0 ;  /* 0x0000000503007c24 */ /* 0x001fca000f8e0200 */
[----:B-1----:R-:W-:Y:S01]  /*0090*/  ISETP.GE.AND P0, PT, R0, UR7, PT ;  /* 0x0000000700007c0c */ /* 0x002fe2000bf06270 */
[----:B--2---:R-:W-:-:S05]  /*00a0*/  IMAD R7, R2, UR4, R7 ;  /* 0x0000000402077c24 */ /* 0x004fca000f8e0207 */
[----:B------:R-:W-:-:S13]  /*00b0*/  ISETP.GE.OR P0, PT, R7, UR6, P0 ;  /* 0x0000000607007c0c */ /* 0x000fda0008706670 */
[----:B------:R-:W-:Y:S05]  /*00c0*/  @P0 EXIT ;  /* 0x000000000000094d */ /* 0x000fea0003800000 */
[----:B------:R-:W0:Y:S01]  /*00d0*/  LDC.64 R2, c[0x0][0x380] ;  /* 0x0000e000ff027b82 */ /* 0x000e220000000a00 */
[----:B------:R-:W1:Y:S01]  /*00e0*/  LDCU.64 UR4, c[0x0][0x358] ;  /* 0x00006b00ff0477ac */ /* 0x000e620008000a00 */
[----:B------:R-:W-:-:S04]  /*00f0*/  IMAD R5, R7, UR7, R0 ;  /* 0x0000000707057c24 */ /* 0x000fc8000f8e0200 */
[----:B0-----:R-:W-:Y:S02]  /*0100*/  IMAD.WIDE R2, R5, 0x4, R2 ;  /* 0x0000000405027825 */ /* 0x001fe400078e0202 */
[----:B------:R-:W0:Y:S04]  /*0110*/  LDC.64 R4, c[0x0][0x388] ;  /* 0x0000e200ff047b82 */ /* 0x000e280000000a00 */
[----:B-1----:R-:W2:Y:S01]  /*0120*/  LDG.E R3, desc[UR4][R2.64] ;  /* 0x0000000402037981 */ /* 0x002ea2000c1e1900 */
[----:B------:R-:W-:-:S04]  /*0130*/  IMAD R7, R0, UR6, R7 ;  /* 0x0000000600077c24 */ /* 0x000fc8000f8e0207 */
[----:B0-----:R-:W-:-:S05]  /*0140*/  IMAD.WIDE R4, R7, 0x4, R4 ;  /* 0x0000000407047825 */ /* 0x001fca00078e0204 */
[----:B--2---:R-:W-:Y:S01]  /*0150*/  STG.E desc[UR4][R4.64], R3 ;  /* 0x0000000304007986 */ /* 0x004fe2000c101904 */
[----:B------:R-:W-:Y:S05]  /*0160*/  EXIT ;  /* 0x000000000000794d */ /* 0x000fea0003800000 */
.L_x_0:
[----:B------:R-:W-:-:S00]  /*0170*/  BRA `(.L_x_0) ;  /* 0xfffffffc00fc7947 */ /* 0x000fc0000383ffff */
[----:B------:R-:W-:-:S00]  /*0180*/  NOP ;  /* 0x0000000000007918 */ /* 0x000fc00000000000 */
[----:B------:R-:W-:-:S00]  /*0190*/  NOP ;  /* 0x0000000000007918 */ /* 0x000fc00000000000 */
[----:B------:R-:W-:-:S00]  /*01a0*/  NOP ;  /* 0x0000000000007918 */ /* 0x000fc00000000000 */
[----:B------:R-:W-:-:S00]  /*01b0*/  NOP ;  /* 0x0000000000007918 */ /* 0x000fc00000000000 */
[----:B------:R-:W-:-:S00]  /*01c0*/  NOP ;  /* 0x0000000000007918 */ /* 0x000fc00000000000 */
[----:B------:R-:W-:-:S00]  /*01d0*/  NOP ;  /* 0x0000000000007918 */ /* 0x000fc00000000000 */
[----:B------:R-:W-:-:S00]  /*01e0*/  NOP ;  /* 0x0000000000007918 */ /* 0x000fc00000000000 */
[----:B------:R-:W-:-:S00]  /*01f0*/  NOP ;  /* 0x0000000000007918 */ /* 0x000fc00000000000 */
.L_x_6:


//--------------------- .text.matrixMulMatrix     --------------------------
	.section	.text.matrixMulMatrix,"ax",@progbits
	.align	128
        .global         matrixMulMatrix
        .type           matrixMulMatrix,@function
        .size           matrixMulMatrix,(.L_x_7 - matrixMulMatrix)
        .other          matrixMulMatrix,@"STO_CUDA_ENTRY STV_DEFAULT"
matrixMulMatrix:
.text.matrixMulMatrix:
[----:B------:R-:W-:Y:S01]  /*0000*/  LDC R1, c[0x0][0x37c] ;  /* 0x0000df00ff017b82 */ /* 0x000fe20000000800 */
[----:B------:R-:W0:Y:S01]  /*0010*/  S2R R0, SR_TID.Y ;  /* 0x0000000000007919 */ /* 0x000e220000002200 */
[----:B------:R-:W1:Y:S01]  /*0020*/  LDCU UR4, c[0x0][0x360] ;  /* 0x00006c00ff0477ac */ /* 0x000e620008000800 */
[----:B------:R-:W0:Y:S01]  /*0030*/  S2R R3, SR_CTAID.Y ;  /* 0x0000000000037919 */ /* 0x000e220000002600 */
[----:B------:R-:W0:Y:S01]  /*0040*/  LDCU UR5, c[0x0][0x364] ;  /* 0x00006c80ff0577ac */ /* 0x000e220008000800 */
[----:B------:R-:W1:Y:S01]  /*0050*/  S2R R17, SR_TID.X ;  /* 0x0000000000117919 */ /* 0x000e620000002100 */
[----:B------:R-:W2:Y:S01]  /*0060*/  LDCU.64 UR6, c[0x0][0x3a8] ;  /* 0x00007500ff0677ac */ /* 0x000ea20008000a00 */
[----:B------:R-:W1:Y:S01]  /*0070*/  S2R R2, SR_CTAID.X ;  /* 0x0000000000027919 */ /* 0x000e620000002500 */
[----:B0-----:R-:W-:-:S05]  /*0080*/  IMAD R0, R3, UR5, R0 ;  /* 0x0000000503007c24 */ /* 0x001fca000f8e0200 */
[----:B--2---:R-:W-:Y:S01]  /*0090*/  ISETP.GE.AND P0, PT, R0, UR6, PT ;  /* 0x0000000600007c0c */ /* 0x004fe2000bf06270 */
[----:B-1----:R-:W-:-:S05]  /*00a0*/  IMAD R17, R2, UR4, R17 ;  /* 0x0000000402117c24 */ /* 0x002fca000f8e0211 */
[----:B------:R-:W-:-:S13]  /*00b0*/  ISETP.GE.OR P0, PT, R17, UR7, P0 ;  /* 0x0000000711007c0c */ /* 0x000fda0008706670 */
[----:B------:R-:W-:Y:S05]  /*00c0*/  @P0 EXIT ;  /* 0x000000000000094d */ /* 0x000fea0003800000 */
[----:B------:R-:W0:Y:S01]  /*00d0*/  LDC R19, c[0x0][0x39c] ;  /* 0x0000e700ff137b82 */ /* 0x000e220000000800 */
[----:B------:R-:W1:Y:S01]  /*00e0*/  LDCU.64 UR4, c[0x0][0x358] ;  /* 0x00006b00ff0477ac */ /* 0x000e620008000a00 */
[----:B------:R-:W-:Y:S01]  /*00f0*/  HFMA2 R29, -RZ, RZ, 0, 0 ;  /* 0x00000000ff1d7431 */ /* 0x000fe200000001ff */
[----:B0-----:R-:W-:-:S13]  /*0100*/  ISETP.GE.AND P0, PT, R19, 0x1, PT ;  /* 0x000000011300780c */ /* 0x001fda0003f06270 */
[----:B-1----:R-:W-:Y:S05]  /*0110*/  @!P0 BRA `(.L_x_1) ;  /* 0x0000000400f08947 */ /* 0x002fea0003800000 */
[C---:B------:R-:W-:Y:S01]  /*0120*/  ISETP.GE.U32.AND P1, PT, R19.reuse, 0x8, PT ;  /* 0x000000081300780c */ /* 0x040fe20003f26070 */
[----:B------:R-:W-:Y:S01]  /*0130*/  IMAD R18, R0, R19, RZ ;  /* 0x0000001300127224 */ /* 0x000fe200078e02ff */
[----:B------:R-:W-:Y:S02]  /*0140*/  LOP3.LUT R24, R19, 0x7, RZ, 0xc0, !PT ;  /* 0x0000000713187812 */ /* 0x000fe400078ec0ff */
[----:B------:R-:W-:Y:S02]  /*0150*/  MOV R29, RZ ;  /* 0x000000ff001d7202 */ /* 0x000fe40000000f00 */
[----:B------:R-:W-:Y:S02]  /*0160*/  ISETP.NE.AND P0, PT, R24, RZ, PT ;  /* 0x000000ff1800720c */ /* 0x000fe40003f05270 */
[----:B------:R-:W-:-:S05]  /*0170*/  MOV R21, RZ ;  /* 0x000000ff00157202 */ /* 0x000fca0000000f00 */
[----:B------:R-:W-:Y:S06]  /*0180*/  @!P1 BRA `(.L_x_2) ;  /* 0x0000000000c89947 */ /* 0x000fec0003800000 */
[----:B------:R-:W0:Y:S01]  /*0190*/  LDC.64 R2, c[0x0][0x380] ;  /* 0x0000e000ff027b82 */ /* 0x000e220000000a00 */
[----:B------:R-:W-:Y:S02]  /*01a0*/  LOP3.LUT R21, R19, 0x7ffffff8, RZ, 0xc0, !PT ;  /* 0x7ffffff813157812 */ /* 0x000fe400078ec0ff */
[----:B------:R-:W-:Y:S02]  /*01b0*/  MOV R29, RZ ;  /* 0x000000ff001d7202 */ /* 0x000fe40000000f00 */
[----:B------:R-:W-:Y:S02]  /*01c0*/  MOV R20, R17 ;  /* 0x0000001100147202 */ /* 0x000fe40000000f00 */
[----:B------:R-:W-:Y:S01]  /*01d0*/  IADD3 R16, PT, PT, -R21, RZ, RZ ;  /* 0x000000ff15107210 */ /* 0x000fe20007ffe1ff */
[----:B0-----:R-:W-:-:S03]  /*01e0*/  IMAD.WIDE.U32 R2, R18, 0x4, R2 ;  /* 0x0000000412027825 */ /* 0x001fc600078e0002 */
[----:B------:R-:W-:-:S04]  /*01f0*/  IADD3 R5, P1, PT, R2, 0x10, RZ ;  /* 0x0000001002057810 */ /* 0x000fc80007f3e0ff */
[----:B------:R-:W-:-:S09]  /*0200*/  IADD3.X R4, PT, PT, RZ, R3, RZ, P1, !PT ;  /* 0x00000003ff047210 */ /* 0x000fd20000ffe4ff */
.L_x_3:
[----:B------:R-:W0:Y:S01]  /*0210*/  LDC.64 R14, c[0x0][0x388] ;  /* 0x0000e200ff0e7b82 */ /* 0x000e220000000a00 */
[----:B------:R-:W-:Y:S02]  /*0220*/  MOV R2, R5 ;  /* 0x0000000500027202 */ /* 0x000fe40000000f00 */
[----:B------:R-:W-:-:S05]  /*0230*/  MOV R3, R4 ;  /* 0x0000000400037202 */ /* 0x000fca0000000f00 */
[----:B------:R-:W2:Y:S01]  /*0240*/  LDG.E R12, desc[UR4][R2.64+-0x10] ;  /* 0xfffff004020c7981 */ /* 0x000ea2000c1e1900 */
[----:B------:R-:W1:Y:S03]  /*0250*/  LDC R23, c[0x0][0x3a4] ;  /* 0x0000e900ff177b82 */ /* 0x000e660000000800 */
[----:B------:R-:W3:Y:S04]  /*0260*/  LDG.E R22, desc[UR4][R2.64+-0xc] ;  /* 0xfffff40402167981 */ /* 0x000ee8000c1e1900 */
[----:B------:R-:W4:Y:S04]  /*0270*/  LDG.E R27, desc[UR4][R2.64+-0x8] ;  /* 0xfffff804021b7981 */ /* 0x000f28000c1e1900 */
[----:B------:R-:W5:Y:S01]  /*0280*/  LDG.E R26, desc[UR4][R2.64+-0x4] ;  /* 0xfffffc04021a7981 */ /* 0x000f62000c1e1900 */
[----:B0-----:R-:W-:-:S05]  /*0290*/  IMAD.WIDE R14, R20, 0x4, R14 ;  /* 0x00000004140e7825 */ /* 0x001fca00078e020e */
[----:B------:R1:W2:Y:S02]  /*02a0*/  LDG.E R13, desc[UR4][R14.64] ;  /* 0x000000040e0d7981 */ /* 0x0002a4000c1e1900 */
[----:B-1----:R-:W-:-:S05]  /*02b0*/  IMAD.WIDE R14, R23, 0x4, R14 ;  /* 0x00000004170e7825 */ /* 0x002fca00078e020e */
[----:B------:R0:W3:Y:S01]  /*02c0*/  LDG.E R25, desc[UR4][R14.64] ;  /* 0x000000040e197981 */ /* 0x0000e2000c1e1900 */
[----:B------:R-:W-:-:S04]  /*02d0*/  IMAD.WIDE R10, R23, 0x4, R14 ;  /* 0x00000004170a7825 */ /* 0x000fc800078e020e */
[C---:B------:R-:W-:Y:S02]  /*02e0*/  IMAD.WIDE R8, R23.reuse, 0x4, R10 ;  /* 0x0000000417087825 */ /* 0x040fe400078e020a */
[----:B------:R-:W4:Y:S02]  /*02f0*/  LDG.E R10, desc[UR4][R10.64] ;  /* 0x000000040a0a7981 */ /* 0x000f24000c1e1900 */
[C---:B------:R-:W-:Y:S02]  /*0300*/  IMAD.WIDE R4, R23.reuse, 0x4, R8 ;  /* 0x0000000417047825 */ /* 0x040fe400078e0208 */
[----:B------:R-:W5:Y:S02]  /*0310*/  LDG.E R9, desc[UR4][R8.64] ;  /* 0x0000000408097981 */ /* 0x000f64000c1e1900 */
[C---:B------:R-:W-:Y:S02]  /*0320*/  IMAD.WIDE R6, R23.reuse, 0x4, R4 ;  /* 0x0000000417067825 */ /* 0x040fe400078e0204 */
[----:B------:R-:W5:Y:S04]  /*0330*/  LDG.E R11, desc[UR4][R2.64+0x4] ;  /* 0x00000404020b7981 */ /* 0x000f68000c1e1900 */
[----:B------:R-:W5:Y:S04]  /*0340*/  LDG.E R4, desc[UR4][R4.64] ;  /* 0x0000000404047981 */ /* 0x000f68000c1e1900 */
[----:B------:R-:W5:Y:S04]  /*0350*/  LDG.E R8, desc[UR4][R2.64+0xc] ;  /* 0x00000c0402087981 */ /* 0x000f68000c1e1900 */
[----:B------:R-:W5:Y:S01]  /*0360*/  LDG.E R5, desc[UR4][R2.64] ;  /* 0x0000000402057981 */ /* 0x000f62000c1e1900 */
[----:B--2---:R-:W-:Y:S01]  /*0370*/  FFMA R29, R12, R13, R29 ;  /* 0x0000000d0c1d7223 */ /* 0x004fe2000000001d */
[----:B------:R-:W-:-:S02]  /*0380*/  IMAD.WIDE R12, R23, 0x4, R6 ;  /* 0x00000004170c7825 */ /* 0x000fc400078e0206 */
[----:B------:R-:W2:Y:S02]  /*0390*/  LDG.E R6, desc[UR4][R6.64] ;  /* 0x0000000406067981 */ /* 0x000ea4000c1e1900 */
[----:B0-----:R-:W-:Y:S02]  /*03a0*/  IMAD.WIDE R14, R23, 0x4, R12 ;  /* 0x00000004170e7825 */ /* 0x001fe400078e020c */
[----:B------:R-:W2:Y:S04]  /*03b0*/  LDG.E R28, desc[UR4][R12.64] ;  /* 0x000000040c1c7981 */ /* 0x000ea8000c1e1900 */
[----:B------:R-:W2:Y:S04]  /*03c0*/  LDG.E R7, desc[UR4][R2.64+0x8] ;  /* 0x0000080402077981 */ /* 0x000ea8000c1e1900 */
[----:B------:R-:W2:Y:S01]  /*03d0*/  LDG.E R15, desc[UR4][R14.64] ;  /* 0x000000040e0f7981 */ /* 0x000ea2000c1e1900 */
[----:B---3--:R-:W-:Y:S01]  /*03e0*/  FFMA R22, R22, R25, R29 ;  /* 0x0000001916167223 */ /* 0x008fe2000000001d */
[----:B------:R-:W-:-:S03]  /*03f0*/  IADD3 R16, PT, PT, R16, 0x8, RZ ;  /* 0x0000000810107810 */ /* 0x000fc60007ffe0ff */
[----:B----4-:R-:W-:Y:S01]  /*0400*/  FFMA R27, R27, R10, R22 ;  /* 0x0000000a1b1b7223 */ /* 0x010fe20000000016 */
[----:B------:R-:W-:-:S03]  /*0410*/  ISETP.NE.AND P1, PT, R16, RZ, PT ;  /* 0x000000ff1000720c */ /* 0x000fc60003f25270 */
[----:B-----5:R-:W-:Y:S01]  /*0420*/  FFMA R26, R26, R9, R27 ;  /* 0x000000091a1a7223 */ /* 0x020fe2000000001b */
[----:B------:R-:W-:-:S03]  /*0430*/  LEA R20, R23, R20, 0x3 ;  /* 0x0000001417147211 */ /* 0x000fc600078e18ff */
[----:B------:R-:W-:Y:S01]  /*0440*/  FFMA R4, R5, R4, R26 ;  /* 0x0000000405047223 */ /* 0x000fe2000000001a */
[----:B------:R-:W-:-:S03]  /*0450*/  IADD3 R5, P2, PT, R2, 0x20, RZ ;  /* 0x0000002002057810 */ /* 0x000fc60007f5e0ff */
[----:B--2---:R-:W-:-:S04]  /*0460*/  FFMA R4, R11, R6, R4 ;  /* 0x000000060b047223 */ /* 0x004fc80000000004 */
[----:B------:R-:W-:Y:S01]  /*0470*/  FFMA R7, R7, R28, R4 ;  /* 0x0000001c07077223 */ /* 0x000fe20000000004 */
[----:B------:R-:W-:-:S03]  /*0480*/  IADD3.X R4, PT, PT, RZ, R3, RZ, P2, !PT ;  /* 0x00000003ff047210 */ /* 0x000fc600017fe4ff */
[----:B------:R-:W-:Y:S01]  /*0490*/  FFMA R29, R8, R15, R7 ;  /* 0x0000000f081d7223 */ /* 0x000fe20000000007 */
[----:B------:R-:W-:Y:S06]  /*04a0*/  @P1 BRA `(.L_x_3) ;  /* 0xfffffffc00581947 */ /* 0x000fec000383ffff */
.L_x_2:
[----:B------:R-:W-:Y:S05]  /*04b0*/  @!P0 BRA `(.L_x_1) ;  /* 0x0000000400088947 */ /* 0x000fea0003800000 */
[----:B------:R-:W-:Y:S02]  /*04c0*/  ISETP.GE.U32.AND P1, PT, R24, 0x4, PT ;  /* 0x000000041800780c */ /* 0x000fe40003f26070 */
[----:B------:R-:W-:-:S04]  /*04d0*/  LOP3.LUT R14, R19, 0x3, RZ, 0xc0, !PT ;  /* 0x00000003130e7812 */ /* 0x000fc800078ec0ff */
[----:B------:R-:W-:-:S07]  /*04e0*/  ISETP.NE.AND P0, PT, R14, RZ, PT ;  /* 0x000000ff0e00720c */ /* 0x000fce0003f05270 */
[----:B------:R-:W-:Y:S06]  /*04f0*/  @!P1 BRA `(.L_x_4) ;  /* 0x0000000000709947 */ /* 0x000fec0003800000 */
[----:B------:R-:W0:Y:S01]  /*0500*/  LDC R11, c[0x0][0x3a4] ;  /* 0x0000e900ff0b7b82 */ /* 0x000e220000000800 */
[----:B------:R-:W1:Y:S01]  /*0510*/  LDCU.64 UR8, c[0x0][0x380] ;  /* 0x00007000ff0877ac */ /* 0x000e620008000a00 */
[CC--:B------:R-:W-:Y:S02]  /*0520*/  IADD3 R3, PT, PT, R18.reuse, R21.reuse, RZ ;  /* 0x0000001512037210 */ /* 0x0c0fe40007ffe0ff */
[----:B------:R-:W-:-:S04]  /*0530*/  IADD3 R8, P1, PT, R18, R21, RZ ;  /* 0x0000001512087210 */ /* 0x000fc80007f3e0ff */
[----:B------:R-:W2:Y:S08]  /*0540*/  LDC.64 R4, c[0x0][0x388] ;  /* 0x0000e200ff047b82 */ /* 0x000eb00000000a00 */
[----:B------:R-:W3:Y:S01]  /*0550*/  LDC.64 R12, c[0x0][0x380] ;  /* 0x0000e000ff0c7b82 */ /* 0x000ee20000000a00 */
[----:B0-----:R-:W-:-:S04]  /*0560*/  IMAD R7, R21, R11, R17 ;  /* 0x0000000b15077224 */ /* 0x001fc800078e0211 */
[----:B--2---:R-:W-:-:S04]  /*0570*/  IMAD.WIDE R4, R7, 0x4, R4 ;  /* 0x0000000407047825 */ /* 0x004fc800078e0204 */
[----:B------:R-:W-:Y:S02]  /*0580*/  IMAD.WIDE R6, R11, 0x4, R4 ;  /* 0x000000040b067825 */ /* 0x000fe400078e0204 */
[----:B------:R-:W2:Y:S02]  /*0590*/  LDG.E R4, desc[UR4][R4.64] ;  /* 0x0000000404047981 */ /* 0x000ea4000c1e1900 */
[----:B---3--:R-:W-:Y:S01]  /*05a0*/  IMAD.WIDE.U32 R12, R3, 0x4, R12 ;  /* 0x00000004030c7825 */ /* 0x008fe200078e000c */
[----:B------:R-:W-:Y:S02]  /*05b0*/  IADD3.X R3, PT, PT, RZ, RZ, RZ, P1, !PT ;  /* 0x000000ffff037210 */ /* 0x000fe40000ffe4ff */
[----:B-1----:R-:W-:-:S03]  /*05c0*/  LEA R2, P1, R8, UR8, 0x2 ;  /* 0x0000000808027c11 */ /* 0x002fc6000f8210ff */
[----:B------:R-:W2:Y:S01]  /*05d0*/  LDG.E R12, desc[UR4][R12.64] ;  /* 0x000000040c0c7981 */ /* 0x000ea2000c1e1900 */
[----:B------:R-:W-:Y:S01]  /*05e0*/  LEA.HI.X R3, R8, UR9, R3, 0x2, P1 ;  /* 0x0000000908037c11 */ /* 0x000fe200088f1403 */
[C---:B------:R-:W-:Y:S02]  /*05f0*/  IMAD.WIDE R8, R11.reuse, 0x4, R6 ;  /* 0x000000040b087825 */ /* 0x040fe400078e0206 */
[----:B------:R-:W3:Y:S04]  /*0600*/  LDG.E R6, desc[UR4][R6.64] ;  /* 0x0000000406067981 */ /* 0x000ee8000c1e1900 */
[----:B------:R-:W3:Y:S01]  /*0610*/  LDG.E R16, desc[UR4][R2.64+0x4] ;  /* 0x0000040402107981 */ /* 0x000ee2000c1e1900 */
[----:B------:R-:W-:-:S03]  /*0620*/  IMAD.WIDE R10, R11, 0x4, R8 ;  /* 0x000000040b0a7825 */ /* 0x000fc600078e0208 */
[----:B------:R-:W4:Y:S04]  /*0630*/  LDG.E R20, desc[UR4][R8.64] ;  /* 0x0000000408147981 */ /* 0x000f28000c1e1900 */
[----:B------:R-:W4:Y:S04]  /*0640*/  LDG.E R15, desc[UR4][R2.64+0x8] ;  /* 0x00000804020f7981 */ /* 0x000f28000c1e1900 */
[----:B------:R-:W5:Y:S04]  /*0650*/  LDG.E R22, desc[UR4][R2.64+0xc] ;  /* 0x00000c0402167981 */ /* 0x000f68000c1e1900 */
[----:B------:R-:W5:Y:S01]  /*0660*/  LDG.E R10, desc[UR4][R10.64] ;  /* 0x000000040a0a7981 */ /* 0x000f62000c1e1900 */
[----:B------:R-:W-:Y:S01]  /*0670*/  IADD3 R21, PT, PT, R21, 0x4, RZ ;  /* 0x0000000415157810 */ /* 0x000fe20007ffe0ff */
[----:B--2---:R-:W-:-:S04]  /*0680*/  FFMA R29, R12, R4, R29 ;  /* 0x000000040c1d7223 */ /* 0x004fc8000000001d */
[----:B---3--:R-:W-:-:S04]  /*0690*/  FFMA R16, R16, R6, R29 ;  /* 0x0000000610107223 */ /* 0x008fc8000000001d */
[----:B----4-:R-:W-:-:S04]  /*06a0*/  FFMA R15, R15, R20, R16 ;  /* 0x000000140f0f7223 */ /* 0x010fc80000000010 */
[----:B-----5:R-:W-:-:S07]  /*06b0*/  FFMA R29, R22, R10, R15 ;  /* 0x0000000a161d7223 */ /* 0x020fce000000000f */
.L_x_4:
[----:B------:R-:W-:Y:S05]  /*06c0*/  @!P0 BRA `(.L_x_1) ;  /* 0x0000000000848947 */ /* 0x000fea0003800000 */
[----:B------:R-:W-:Y:S01]  /*06d0*/  ISETP.NE.AND P1, PT, R14, 0x1, PT ;  /* 0x000000010e00780c */ /* 0x000fe20003f25270 */
[----:B------:R-:W0:Y:S01]  /*06e0*/  LDC.64 R10, c[0x0][0x380] ;  /* 0x0000e000ff0a7b82 */ /* 0x000e220000000a00 */
[----:B------:R-:W-:-:S04]  /*06f0*/  LOP3.LUT R19, R19, 0x1, RZ, 0xc0, !PT ;  /* 0x0000000113137812 */ /* 0x000fc800078ec0ff */
[----:B------:R-:W-:-:S03]  /*0700*/  ISETP.NE.U32.AND P0, PT, R19, 0x1, PT ;  /* 0x000000011300780c */ /* 0x000fc60003f05070 */
[----:B------:R-:W1:Y:S04]  /*0710*/  LDC.64 R8, c[0x0][0x388] ;  /* 0x0000e200ff087b82 */ /* 0x000e680000000a00 */
[CC--:B------:R-:W-:Y:S02]  /*0720*/  @P1 IADD3 R13, PT, PT, R18.reuse, R21.reuse, RZ ;  /* 0x00000015120d1210 */ /* 0x0c0fe40007ffe0ff */
[----:B------:R-:W-:Y:S02]  /*0730*/  @P1 IADD3 R16, P2, PT, R18, R21, RZ ;  /* 0x0000001512101210 */ /* 0x000fe40007f5e0ff */
[----:B------:R-:W2:Y:S08]  /*0740*/  @P1 LDC R14, c[0x0][0x3a4] ;  /* 0x0000e900ff0e1b82 */ /* 0x000eb00000000800 */
[----:B------:R-:W3:Y:S01]  /*0750*/  @P1 LDC.64 R6, c[0x0][0x380] ;  /* 0x0000e000ff061b82 */ /* 0x000ee20000000a00 */
[----:B0-----:R-:W-:Y:S01]  /*0760*/  @P1 IMAD.WIDE.U32 R10, R13, 0x4, R10 ;  /* 0x000000040d0a1825 */ /* 0x001fe200078e000a */
[----:B------:R-:W-:-:S05]  /*0770*/  @P1 IADD3.X R13, PT, PT, RZ, RZ, RZ, P2, !PT ;  /* 0x000000ffff0d1210 */ /* 0x000fca00017fe4ff */
[----:B------:R-:W4:Y:S01]  /*0780*/  @P1 LDG.E R10, desc[UR4][R10.64] ;  /* 0x000000040a0a1981 */ /* 0x000f22000c1e1900 */
[----:B------:R-:W0:Y:S08]  /*0790*/  @!P0 LDC R12, c[0x0][0x3a4] ;  /* 0x0000e900ff0c8b82 */ /* 0x000e300000000800 */
[----:B------:R-:W5:Y:S01]  /*07a0*/  LDC.64 R2, c[0x0][0x380] ;  /* 0x0000e000ff027b82 */ /* 0x000f620000000a00 */
[C---:B--2---:R-:W-:Y:S01]  /*07b0*/  @P1 IMAD R15, R21.reuse, R14, R17 ;  /* 0x0000000e150f1224 */ /* 0x044fe200078e0211 */
[----:B------:R-:W-:-:S03]  /*07c0*/  @P1 IADD3 R21, PT, PT, R21, 0x2, RZ ;  /* 0x0000000215151810 */ /* 0x000fc60007ffe0ff */
[----:B-1----:R-:W-:-:S03]  /*07d0*/  @P1 IMAD.WIDE R8, R15, 0x4, R8 ;  /* 0x000000040f081825 */ /* 0x002fc600078e0208 */
[----:B------:R-:W1:Y:S01]  /*07e0*/  LDC.64 R4, c[0x0][0x388] ;  /* 0x0000e200ff047b82 */ /* 0x000e620000000a00 */
[----:B---3--:R-:W-:Y:S01]  /*07f0*/  @P1 LEA R6, P2, R16, R6, 0x2 ;  /* 0x0000000610061211 */ /* 0x008fe200078410ff */
[----:B------:R-:W-:-:S03]  /*0800*/  @P1 IMAD.WIDE R14, R14, 0x4, R8 ;  /* 0x000000040e0e1825 */ /* 0x000fc600078e0208 */
[----:B------:R-:W-:Y:S02]  /*0810*/  @P1 LEA.HI.X R7, R16, R7, R13, 0x2, P2 ;  /* 0x0000000710071211 */ /* 0x000fe400010f140d */
[----:B------:R-:W-:Y:S01]  /*0820*/  @!P0 IADD3 R13, PT, PT, R18, R21, RZ ;  /* 0x00000015120d8210 */ /* 0x000fe20007ffe0ff */
[----:B0-----:R-:W-:Y:S01]  /*0830*/  @!P0 IMAD R21, R21, R12, R17 ;  /* 0x0000000c15158224 */ /* 0x001fe200078e0211 */
[----:B------:R-:W4:Y:S04]  /*0840*/  @P1 LDG.E R16, desc[UR4][R8.64] ;  /* 0x0000000408101981 */ /* 0x000f28000c1e1900 */
[----:B------:R-:W2:Y:S01]  /*0850*/  @P1 LDG.E R7, desc[UR4][R6.64+0x4] ;  /* 0x0000040406071981 */ /* 0x000ea2000c1e1900 */
[----:B-----5:R-:W-:-:S03]  /*0860*/  @!P0 IMAD.WIDE.U32 R2, R13, 0x4, R2 ;  /* 0x000000040d028825 */ /* 0x020fc600078e0002 */
[----:B------:R-:W2:Y:S04]  /*0870*/  @P1 LDG.E R14, desc[UR4][R14.64] ;  /* 0x000000040e0e1981 */ /* 0x000ea8000c1e1900 */
[----:B------:R-:W3:Y:S01]  /*0880*/  @!P0 LDG.E R2, desc[UR4][R2.64] ;  /* 0x0000000402028981 */ /* 0x000ee2000c1e1900 */
[----:B-1----:R-:W-:-:S06]  /*0890*/  @!P0 IMAD.WIDE R4, R21, 0x4, R4 ;  /* 0x0000000415048825 */ /* 0x002fcc00078e0204 */
[----:B------:R-:W3:Y:S01]  /*08a0*/  @!P0 LDG.E R4, desc[UR4][R4.64] ;  /* 0x0000000404048981 */ /* 0x000ee2000c1e1900 */
[----:B----4-:R-:W-:-:S04]  /*08b0*/  @P1 FFMA R10, R10, R16, R29 ;  /* 0x000000100a0a1223 */ /* 0x010fc8000000001d */
[----:B--2---:R-:W-:-:S04]  /*08c0*/  @P1 FFMA R29, R7, R14, R10 ;  /* 0x0000000e071d1223 */ /* 0x004fc8000000000a */
[----:B---3--:R-:W-:-:S07]  /*08d0*/  @!P0 FFMA R29, R2, R4, R29 ;  /* 0x00000004021d8223 */ /* 0x008fce000000001d */
.L_x_1:
[----:B------:R-:W0:Y:S01]  /*08e0*/  LDC.64 R2, c[0x0][0x390] ;  /* 0x0000e400ff027b82 */ /* 0x000e220000000a00 */
[----:B------:R-:W-:-:S04]  /*08f0*/  IMAD R17, R0, UR7, R17 ;  /* 0x0000000700117c24 */ /* 0x000fc8000f8e0211 */
[----:B0-----:R-:W-:-:S05]  /*0900*/  IMAD.WIDE R2, R17, 0x4, R2 ;  /* 0x0000000411027825 */ /* 0x001fca00078e0202 */
[----:B------:R-:W-:Y:S01]  /*0910*/  STG.E desc[UR4][R2.64], R29 ;  /* 0x0000001d02007986 */ /* 0x000fe2000c101904 */
[----:B------:R-:W-:Y:S05]  /*0920*/  EXIT ;  /* 0x000000000000794d */ /* 0x000fea0003800000 */
.L_x_5:
        /* <DEDUP_REMOVED lines=13> */
.L_x_7:


//--------------------- .nv.shared.reserved.0     --------------------------
	.section	.nv.shared.reserved.0,"aw",@nobits
	.weak		__nv_reservedSMEM_offset_0_alias
	.size		__nv_reservedSMEM_offset_0_alias, 0, 64
	.other		__nv_reservedSMEM_offset_0_alias,@"STO_CUDA_RESERVED_SHARED STV_DEFAULT"
__nv_reservedSMEM_offset_0_alias:
	.zero		0
	.zero		64


//--------------------- .nv.constant0.matrixTranspose --------------------------
	.section	.nv.constant0.matrixTranspose,"a",@progbits
	.sectionflags	@""
	.align	4
.nv.constant0.matrixTranspose:
	.zero		920


//--------------------- .nv.constant0.matrixMulMatrix --------------------------
	.section	.nv.constant0.matrixMulMatrix,"a",@progbits
	.sectionflags	@""
	.align	4
.nv.constant0.matrixMulMatrix:
	.zero		944


//--------------------- SYMBOLS --------------------------

	.type		.nv.reservedSmem.offset0,@object
	.size		.nv.reservedSmem.offset0,0x4
